	.headerflags	@"EF_CUDA_TEXMODE_UNIFIED EF_CUDA_64BIT_ADDRESS EF_CUDA_ACCELERATORS EF_CUDA_SM90 EF_CUDA_VIRTUAL_SM(EF_CUDA_SM90)"
	.elftype	@"ET_EXEC"


//--------------------- .nv.info                  --------------------------
	.section	.nv.info,"",@"SHT_CUDA_INFO"
	.align	4


	//----- nvinfo : EIATTR_REGCOUNT
	.align		4
        /*0000*/ 	.byte	0x04, 0x2f
        /*0002*/ 	.short	(.L_1 - .L_0)
	.align		4
.L_0:
        /*0004*/ 	.word	index@(triton_poi_fused_convolution_relu_8)
        /*0008*/ 	.word	0x00000020


	//----- nvinfo : EIATTR_MIN_STACK_SIZE
	.align		4
.L_1:
        /*000c*/ 	.byte	0x04, 0x12
        /*000e*/ 	.short	(.L_3 - .L_2)
	.align		4
.L_2:
        /*0010*/ 	.word	index@(triton_poi_fused_convolution_relu_8)
        /*0014*/ 	.word	0x00000000


	//----- nvinfo : EIATTR_FRAME_SIZE
	.align		4
.L_3:
        /*0018*/ 	.byte	0x04, 0x11
        /*001a*/ 	.short	(.L_5 - .L_4)
	.align		4
.L_4:
        /*001c*/ 	.word	index@(triton_poi_fused_convolution_relu_8)
        /*0020*/ 	.word	0x00000000


	//----- nvinfo : EIATTR_MIN_STACK_SIZE
	.align		4
.L_5:
        /*0024*/ 	.byte	0x04, 0x12
        /*0026*/ 	.short	(.L_7 - .L_6)
	.align		4
.L_6:
        /*0028*/ 	.word	index@(triton_poi_fused_convolution_relu_8)
        /*002c*/ 	.word	0x00000000
.L_7:


//--------------------- .nv.info.triton_poi_fused_convolution_relu_8 --------------------------
	.section	.nv.info.triton_poi_fused_convolution_relu_8,"",@"SHT_CUDA_INFO"
	.sectionflags	@""
	.align	4


	//----- nvinfo : EIATTR_CUDA_API_VERSION
	.align		4
        /*0000*/ 	.byte	0x04, 0x37
        /*0002*/ 	.short	(.L_9 - .L_8)
.L_8:
        /*0004*/ 	.word	0x0000007c


	//----- nvinfo : EIATTR_KPARAM_INFO
	.align		4
.L_9:
        /*0008*/ 	.byte	0x04, 0x17
        /*000a*/ 	.short	(.L_11 - .L_10)
.L_10:
        /*000c*/ 	.word	0x00000000
        /*0010*/ 	.short	0x0004
        /*0012*/ 	.short	0x001c
        /*0014*/ 	.byte	0x00, 0xf0, 0x11, 0x00


	//----- nvinfo : EIATTR_KPARAM_INFO
	.align		4
.L_11:
        /*0018*/ 	.byte	0x04, 0x17
        /*001a*/ 	.short	(.L_13 - .L_12)
.L_12:
        /*001c*/ 	.word	0x00000000
        /*0020*/ 	.short	0x0003
        /*0022*/ 	.short	0x0018
        /*0024*/ 	.byte	0x00, 0xf0, 0x11, 0x00


	//----- nvinfo : EIATTR_KPARAM_INFO
	.align		4
.L_13:
        /*0028*/ 	.byte	0x04, 0x17
        /*002a*/ 	.short	(.L_15 - .L_14)
.L_14:
        /*002c*/ 	.word	0x00000000
        /*0030*/ 	.short	0x0002
        /*0032*/ 	.short	0x0010
        /*0034*/ 	.byte	0x00, 0xf4, 0x21, 0x00


	//----- nvinfo : EIATTR_KPARAM_INFO
	.align		4
.L_15:
        /*0038*/ 	.byte	0x04, 0x17
        /*003a*/ 	.short	(.L_17 - .L_16)
.L_16:
        /*003c*/ 	.word	0x00000000
        /*0040*/ 	.short	0x0001
        /*0042*/ 	.short	0x0008
        /*0044*/ 	.byte	0x00, 0xf4, 0x21, 0x00


	//----- nvinfo : EIATTR_KPARAM_INFO
	.align		4
.L_17:
        /*0048*/ 	.byte	0x04, 0x17
        /*004a*/ 	.short	(.L_19 - .L_18)
.L_18:
        /*004c*/ 	.word	0x00000000
        /*0050*/ 	.short	0x0000
        /*0052*/ 	.short	0x0000
        /*0054*/ 	.byte	0x00, 0xf4, 0x21, 0x00


	//----- nvinfo : EIATTR_SPARSE_MMA_MASK
	.align		4
.L_19:
        /*0058*/ 	.byte	0x03, 0x50
        /*005a*/ 	.short	0x0000


	//----- nvinfo : EIATTR_MAXREG_COUNT
	.align		4
        /*005c*/ 	.byte	0x03, 0x1b
        /*005e*/ 	.short	0x00ff


	//----- nvinfo : EIATTR_EXIT_INSTR_OFFSETS
	.align		4
        /*0060*/ 	.byte	0x04, 0x1c
        /*0062*/ 	.short	(.L_21 - .L_20)


	//   ....[0]....
.L_20:
        /*0064*/ 	.word	0x00000c30


	//   ....[1]....
        /*0068*/ 	.word	0x00000c50


	//----- nvinfo : EIATTR_REQNTID
	.align		4
.L_21:
        /*006c*/ 	.byte	0x04, 0x10
        /*006e*/ 	.short	(.L_23 - .L_22)
.L_22:
        /*0070*/ 	.word	0x00000100
        /*0074*/ 	.word	0x00000001
        /*0078*/ 	.word	0x00000001


	//----- nvinfo : EIATTR_CBANK_PARAM_SIZE
	.align		4
.L_23:
        /*007c*/ 	.byte	0x03, 0x19
        /*007e*/ 	.short	0x0020


	//----- nvinfo : EIATTR_PARAM_CBANK
	.align		4
        /*0080*/ 	.byte	0x04, 0x0a
        /*0082*/ 	.short	(.L_25 - .L_24)
	.align		4
.L_24:
        /*0084*/ 	.word	index@(.nv.constant0.triton_poi_fused_convolution_relu_8)
        /*0088*/ 	.short	0x0210
        /*008a*/ 	.short	0x0020


	//----- nvinfo : EIATTR_SW_WAR
	.align		4
.L_25:
        /*008c*/ 	.byte	0x04, 0x36
        /*008e*/ 	.short	(.L_27 - .L_26)
.L_26:
        /*0090*/ 	.word	0x00000008
.L_27:


//--------------------- .nv.callgraph             --------------------------
	.section	.nv.callgraph,"",@"SHT_CUDA_CALLGRAPH"
	.align	4
	.sectionentsize	8
	.align		4
        /*0000*/ 	.word	0x00000000
	.align		4
        /*0004*/ 	.word	0xffffffff
	.align		4
        /*0008*/ 	.word	0x00000000
	.align		4
        /*000c*/ 	.word	0xfffffffe
	.align		4
        /*0010*/ 	.word	0x00000000
	.align		4
        /*0014*/ 	.word	0xfffffffd
	.align		4
        /*0018*/ 	.word	0x00000000
	.align		4
        /*001c*/ 	.word	0xfffffffc


//--------------------- .text.triton_poi_fused_convolution_relu_8 --------------------------
	.section	.text.triton_poi_fused_convolution_relu_8,"ax",@progbits
	.sectionflags	@"SHF_BARRIERS=1"
	.align	128
        .global         triton_poi_fused_convolution_relu_8
        .type           triton_poi_fused_convolution_relu_8,@function
        .size           triton_poi_fused_convolution_relu_8,(.L_x_1 - triton_poi_fused_convolution_relu_8)
        .other          triton_poi_fused_convolution_relu_8,@"STO_CUDA_ENTRY STV_DEFAULT"
triton_poi_fused_convolution_relu_8:
.text.triton_poi_fused_convolution_relu_8:
[----:B------:R-:W0:Y:S01]  /*0000*/  LDC R1, c[0x0][0x28] ;  /* 0x00000a00ff017b82 */ /* 0x000e220000000800 */
[----:B------:R-:W1:Y:S07]  /*0010*/  S2R R2, SR_CTAID.X ;  /* 0x0000000000027919 */ /* 0x000e6e0000002500 */
[----:B------:R-:W2:Y:S01]  /*0020*/  LDC.64 R22, c[0x0][0x210] ;  /* 0x00008400ff167b82 */ /* 0x000ea20000000a00 */
[----:B------:R-:W-:Y:S02]  /*0030*/  CS2R R4, SRZ ;  /* 0x0000000000047805 */ /* 0x000fe4000001ff00 */
[----:B------:R-:W-:Y:S01]  /*0040*/  CS2R R6, SRZ ;  /* 0x0000000000067805 */ /* 0x000fe2000001ff00 */
[----:B------:R-:W3:Y:S01]  /*0050*/  S2R R0, SR_TID.X ;  /* 0x0000000000007919 */ /* 0x000ee20000002100 */
[----:B------:R-:W4:Y:S03]  /*0060*/  S2R R3, SR_CTAID.Y ;  /* 0x0000000000037919 */ /* 0x000f260000002600 */
[----:B------:R-:W5:Y:S01]  /*0070*/  S2UR UR5, SR_CgaCtaId ;  /* 0x00000000000579c3 */ /* 0x000f620000008800 */
[----:B------:R-:W-:Y:S01]  /*0080*/  ULDC.64 UR6, c[0x0][0x208] ;  /* 0x0000820000067ab9 */ /* 0x000fe20000000a00 */
[----:B-1----:R-:W-:-:S02]  /*0090*/  IMAD.SHL.U32 R2, R2, 0x10, RZ ;  /* 0x0000001002027824 */ /* 0x002fc400078e00ff */
[----:B---3--:R-:W-:Y:S01]  /*00a0*/  IMAD.SHL.U32 R21, R0, 0x4, RZ ;  /* 0x0000000400157824 */ /* 0x008fe200078e00ff */
[----:B------:R-:W-:-:S04]  /*00b0*/  SHF.R.U32.HI R26, RZ, 0x2, R0 ;  /* 0x00000002ff1a7819 */ /* 0x000fc80000011600 */
[----:B------:R-:W-:Y:S02]  /*00c0*/  LOP3.LUT R17, R2, 0xc, R21, 0xf8, !PT ;  /* 0x0000000c02117812 */ /* 0x000fe400078ef815 */
[----:B------:R-:W-:Y:S02]  /*00d0*/  SGXT.U32 R26, R26, 0x6 ;  /* 0x000000061a1a781a */ /* 0x000fe40000000000 */
[----:B------:R-:W-:Y:S02]  /*00e0*/  ISETP.GE.AND P0, PT, R17, 0x10c24, PT ;  /* 0x00010c241100780c */ /* 0x000fe40003f06270 */
[----:B----4-:R-:W-:-:S04]  /*00f0*/  PRMT R8, R26, 0x6540, R3 ;  /* 0x000065401a087816 */ /* 0x010fc80000000003 */
[C---:B------:R-:W-:Y:S01]  /*0100*/  ISETP.LT.AND P1, PT, R8.reuse, 0x100, !P0 ;  /* 0x000001000800780c */ /* 0x040fe20004721270 */
[C---:B------:R-:W-:Y:S01]  /*0110*/  IMAD R17, R8.reuse, 0x10c24, R17 ;  /* 0x00010c2408117824 */ /* 0x040fe200078e0211 */
[C---:B------:R-:W-:Y:S01]  /*0120*/  LOP3.LUT R10, R8.reuse, 0x80, RZ, 0xfc, !PT ;  /* 0x00000080080a7812 */ /* 0x040fe200078efcff */
[----:B------:R-:W-:Y:S01]  /*0130*/  UMOV UR4, 0x400 ;  /* 0x0000040000047882 */ /* 0x000fe20000000000 */
[----:B------:R-:W-:Y:S01]  /*0140*/  LOP3.LUT R9, R8, 0x40, RZ, 0xfc, !PT ;  /* 0x0000004008097812 */ /* 0x000fe200078efcff */
[----:B--2---:R-:W-:Y:S01]  /*0150*/  IMAD.WIDE R12, R17, 0x4, R22 ;  /* 0x00000004110c7825 */ /* 0x004fe200078e0216 */
[----:B------:R-:W-:Y:S01]  /*0160*/  ISETP.LT.AND P3, PT, R10, 0x100, !P0 ;  /* 0x000001000a00780c */ /* 0x000fe20004761270 */
[----:B-----5:R-:W-:Y:S01]  /*0170*/  UPRMT UR4, UR5, 0x654, UR4 ;  /* 0x0000065405047896 */ /* 0x020fe20008000004 */
[----:B------:R-:W-:Y:S01]  /*0180*/  ISETP.LT.AND P2, PT, R9, 0x100, !P0 ;  /* 0x000001000900780c */ /* 0x000fe20004741270 */
[----:B------:R-:W-:Y:S01]  /*0190*/  IMAD.SHL.U32 R10, R0, 0x400, RZ ;  /* 0x00000400000a7824 */ /* 0x000fe200078e00ff */
[----:B------:R-:W-:-:S03]  /*01a0*/  LOP3.LUT R8, R8, 0xc0, RZ, 0xfc, !PT ;  /* 0x000000c008087812 */ /* 0x000fc600078efcff */
[----:B------:R1:W2:Y:S01]  /*01b0*/  @P1 LDG.E.EL.128 R4, desc[UR6][R12.64] ;  /* 0x000000060c041981 */ /* 0x0002a2000c2e1d00 */
[----:B------:R-:W-:Y:S01]  /*01c0*/  LOP3.LUT R15, R10, 0xc00, RZ, 0xc0, !PT ;  /* 0x00000c000a0f7812 */ /* 0x000fe200078ec0ff */
[----:B------:R-:W-:Y:S01]  /*01d0*/  VIADD R19, R17, 0x430900 ;  /* 0x0043090011137836 */ /* 0x000fe20000000000 */
[----:B------:R-:W-:Y:S02]  /*01e0*/  ISETP.LT.AND P0, PT, R8, 0x100, !P0 ;  /* 0x000001000800780c */ /* 0x000fe40004701270 */
[C---:B------:R-:W-:Y:S02]  /*01f0*/  LOP3.LUT R14, R15.reuse, 0x100, RZ, 0xfc, !PT ;  /* 0x000001000f0e7812 */ /* 0x040fe400078efcff */
[C---:B------:R-:W-:Y:S02]  /*0200*/  LOP3.LUT R16, R15.reuse, 0x300, RZ, 0xfc, !PT ;  /* 0x000003000f107812 */ /* 0x040fe400078efcff */
[C---:B-1----:R-:W-:Y:S02]  /*0210*/  LOP3.LUT R12, R15.reuse, 0x200, RZ, 0xfc, !PT ;  /* 0x000002000f0c7812 */ /* 0x042fe400078efcff */
[----:B------:R-:W-:-:S02]  /*0220*/  LOP3.LUT R26, R15, R26, RZ, 0xfc, !PT ;  /* 0x0000001a0f1a7212 */ /* 0x000fc400078efcff */
[----:B------:R-:W-:Y:S02]  /*0230*/  LEA.HI R27, R15, UR4, RZ, 0x1c ;  /* 0x000000040f1b7c11 */ /* 0x000fe4000f8fe0ff */
[----:B------:R-:W-:Y:S02]  /*0240*/  LEA.HI R13, R14, UR4, RZ, 0x1c ;  /* 0x000000040e0d7c11 */ /* 0x000fe4000f8fe0ff */
[----:B------:R-:W-:Y:S02]  /*0250*/  LEA.HI R29, R12, UR4, RZ, 0x1c ;  /* 0x000000040c1d7c11 */ /* 0x000fe4000f8fe0ff */
[----:B------:R-:W-:Y:S02]  /*0260*/  LEA.HI R15, R16, UR4, RZ, 0x1c ;  /* 0x00000004100f7c11 */ /* 0x000fe4000f8fe0ff */
[----:B------:R-:W-:Y:S02]  /*0270*/  CS2R R8, SRZ ;  /* 0x0000000000087805 */ /* 0x000fe4000001ff00 */
[----:B------:R-:W-:Y:S01]  /*0280*/  CS2R R10, SRZ ;  /* 0x00000000000a7805 */ /* 0x000fe2000001ff00 */
[----:B------:R-:W-:-:S04]  /*0290*/  IMAD.WIDE R18, R19, 0x4, R22 ;  /* 0x0000000413127825 */ /* 0x000fc800078e0216 */
[C---:B------:R-:W-:Y:S01]  /*02a0*/  VIADD R25, R17.reuse, 0x861200 ;  /* 0x0086120011197836 */ /* 0x040fe20000000000 */
[----:B------:R1:W3:Y:S01]  /*02b0*/  @P2 LDG.E.EL.128 R8, desc[UR6][R18.64] ;  /* 0x0000000612082981 */ /* 0x0002e2000c2e1d00 */
[C---:B------:R-:W-:Y:S02]  /*02c0*/  IMAD R27, R26.reuse, 0x4, R27 ;  /* 0x000000041a1b7824 */ /* 0x040fe400078e021b */
[C---:B------:R-:W-:Y:S02]  /*02d0*/  IMAD R20, R26.reuse, 0x4, R13 ;  /* 0x000000041a147824 */ /* 0x040fe400078e020d */
[C---:B------:R-:W-:Y:S01]  /*02e0*/  IMAD R29, R26.reuse, 0x4, R29 ;  /* 0x000000041a1d7824 */ /* 0x040fe200078e021d */
[----:B------:R-:W-:Y:S01]  /*02f0*/  CS2R R12, SRZ ;  /* 0x00000000000c7805 */ /* 0x000fe2000001ff00 */
[----:B------:R-:W-:Y:S01]  /*0300*/  IMAD R26, R26, 0x4, R15 ;  /* 0x000000041a1a7824 */ /* 0x000fe200078e020f */
[----:B------:R-:W-:Y:S01]  /*0310*/  CS2R R14, SRZ ;  /* 0x00000000000e7805 */ /* 0x000fe2000001ff00 */
[----:B------:R-:W-:-:S02]  /*0320*/  VIADD R17, R17, 0xc91b00 ;  /* 0x00c91b0011117836 */ /* 0x000fc40000000000 */
[----:B------:R-:W-:Y:S01]  /*0330*/  IMAD.WIDE R24, R25, 0x4, R22 ;  /* 0x0000000419187825 */ /* 0x000fe200078e0216 */
[----:B-1----:R-:W-:-:S03]  /*0340*/  CS2R R18, SRZ ;  /* 0x0000000000127805 */ /* 0x002fc6000001ff00 */
[----:B------:R-:W-:Y:S01]  /*0350*/  IMAD.WIDE R22, R17, 0x4, R22 ;  /* 0x0000000411167825 */ /* 0x000fe200078e0216 */
[----:B------:R-:W-:Y:S01]  /*0360*/  CS2R R16, SRZ ;  /* 0x0000000000107805 */ /* 0x000fe2000001ff00 */
[----:B------:R-:W4:Y:S05]  /*0370*/  @P3 LDG.E.EL.128 R12, desc[UR6][R24.64] ;  /* 0x00000006180c3981 */ /* 0x000f2a000c2e1d00 */
[----:B------:R1:W5:Y:S01]  /*0380*/  @P0 LDG.E.EL.128 R16, desc[UR6][R22.64] ;  /* 0x0000000616100981 */ /* 0x000362000c2e1d00 */
[----:B------:R-:W-:-:S04]  /*0390*/  SHF.R.S32.HI R28, RZ, 0x17, R3 ;  /* 0x00000017ff1c7819 */ /* 0x000fc80000011403 */
[----:B-1----:R-:W-:Y:S02]  /*03a0*/  SGXT R23, R28, 0x1 ;  /* 0x000000011c17781a */ /* 0x002fe40000000200 */
[----:B------:R-:W-:-:S04]  /*03b0*/  PRMT R28, R0, 0x6540, R3 ;  /* 0x00006540001c7816 */ /* 0x000fc80000000003 */
[----:B------:R-:W-:-:S04]  /*03c0*/  LEA.HI R23, R23, R28, RZ, 0x6 ;  /* 0x0000001c17177211 */ /* 0x000fc800078f30ff */
[----:B------:R-:W-:Y:S02]  /*03d0*/  LOP3.LUT R25, R23, 0xffffffc0, RZ, 0xc0, !PT ;  /* 0xffffffc017197812 */ /* 0x000fe400078ec0ff */
[----:B------:R-:W-:-:S03]  /*03e0*/  ISETP.GE.AND P0, PT, R28, 0x100, PT ;  /* 0x000001001c00780c */ /* 0x000fc60003f06270 */
[----:B------:R-:W-:Y:S02]  /*03f0*/  IMAD.IADD R28, R28, 0x1, -R25 ;  /* 0x000000011c1c7824 */ /* 0x000fe400078e0a19 */
[----:B------:R-:W1:Y:S01]  /*0400*/  LDC.64 R24, c[0x0][0x218] ;  /* 0x00008600ff187b82 */ /* 0x000e620000000a00 */
[----:B--2---:R-:W-:Y:S04]  /*0410*/  STS [R27], R4 ;  /* 0x000000041b007388 */ /* 0x004fe80000000800 */
[----:B------:R1:W-:Y:S04]  /*0420*/  STS [R20+0x400], R5 ;  /* 0x0004000514007388 */ /* 0x0003e80000000800 */
[----:B------:R-:W-:Y:S04]  /*0430*/  STS [R29+0x800], R6 ;  /* 0x000800061d007388 */ /* 0x000fe80000000800 */
[----:B------:R-:W-:Y:S04]  /*0440*/  STS [R26+0xc00], R7 ;  /* 0x000c00071a007388 */ /* 0x000fe80000000800 */
[----:B---3--:R2:W-:Y:S04]  /*0450*/  STS [R27+0x100], R8 ;  /* 0x000100081b007388 */ /* 0x0085e80000000800 */
[----:B------:R3:W-:Y:S04]  /*0460*/  STS [R20+0x500], R9 ;  /* 0x0005000914007388 */ /* 0x0007e80000000800 */
[----:B------:R1:W-:Y:S04]  /*0470*/  STS [R29+0x900], R10 ;  /* 0x0009000a1d007388 */ /* 0x0003e80000000800 */
[----:B------:R1:W-:Y:S04]  /*0480*/  STS [R26+0xd00], R11 ;  /* 0x000d000b1a007388 */ /* 0x0003e80000000800 */
[----:B----4-:R-:W-:Y:S04]  /*0490*/  STS [R27+0x200], R12 ;  /* 0x0002000c1b007388 */ /* 0x010fe80000000800 */
[----:B------:R4:W-:Y:S04]  /*04a0*/  STS [R20+0x600], R13 ;  /* 0x0006000d14007388 */ /* 0x0009e80000000800 */
[----:B------:R-:W-:Y:S04]  /*04b0*/  STS [R29+0xa00], R14 ;  /* 0x000a000e1d007388 */ /* 0x000fe80000000800 */
[----:B------:R-:W-:Y:S04]  /*04c0*/  STS [R26+0xe00], R15 ;  /* 0x000e000f1a007388 */ /* 0x000fe80000000800 */
[----:B-----5:R5:W-:Y:S04]  /*04d0*/  STS [R27+0x300], R16 ;  /* 0x000300101b007388 */ /* 0x020be80000000800 */
[----:B------:R-:W-:Y:S04]  /*04e0*/  STS [R20+0x700], R17 ;  /* 0x0007001114007388 */ /* 0x000fe80000000800 */
[----:B------:R2:W-:Y:S04]  /*04f0*/  STS [R29+0xb00], R18 ;  /* 0x000b00121d007388 */ /* 0x0005e80000000800 */
[----:B------:R2:W-:Y:S01]  /*0500*/  STS [R26+0xf00], R19 ;  /* 0x000f00131a007388 */ /* 0x0005e20000000800 */
[----:B-1----:R-:W-:-:S04]  /*0510*/  IMAD.WIDE R4, R28, 0x4, R24 ;  /* 0x000000041c047825 */ /* 0x002fc800078e0218 */
[----:B------:R-:W-:Y:S01]  /*0520*/  IMAD.MOV.U32 R24, RZ, RZ, RZ ;  /* 0x000000ffff187224 */ /* 0x000fe200078e00ff */
[----:B------:R-:W-:Y:S06]  /*0530*/  BAR.SYNC.DEFER_BLOCKING 0x0 ;  /* 0x0000000000007b1d */ /* 0x000fec0000010000 */
[----:B------:R1:W5:Y:S01]  /*0540*/  @!P0 LDG.E.EL R24, desc[UR6][R4.64] ;  /* 0x0000000604188981 */ /* 0x000362000c2e1900 */
[----:B--2---:R-:W-:-:S04]  /*0550*/  LOP3.LUT R8, R21, 0x3fc, RZ, 0xc0, !PT ;  /* 0x000003fc15087812 */ /* 0x004fc800078ec0ff */
[C---:B---3--:R-:W-:Y:S02]  /*0560*/  LOP3.LUT R9, R8.reuse, 0x400, RZ, 0xfc, !PT ;  /* 0x0000040008097812 */ /* 0x048fe400078efcff */
[C---:B------:R-:W-:Y:S02]  /*0570*/  LOP3.LUT R10, R8.reuse, 0x800, RZ, 0xfc, !PT ;  /* 0x00000800080a7812 */ /* 0x040fe400078efcff */
[----:B0-----:R-:W-:Y:S02]  /*0580*/  LOP3.LUT R11, R8, 0xc00, RZ, 0xfc, !PT ;  /* 0x00000c00080b7812 */ /* 0x001fe400078efcff */
[----:B------:R-:W-:Y:S02]  /*0590*/  SHF.R.U32.HI R6, RZ, 0x2, R0 ;  /* 0x00000002ff067819 */ /* 0x000fe40000011600 */
[----:B------:R-:W-:Y:S02]  /*05a0*/  SHF.R.U32.HI R9, RZ, 0x4, R9 ;  /* 0x00000004ff097819 */ /* 0x000fe40000011609 */
[----:B------:R-:W-:-:S02]  /*05b0*/  SHF.R.U32.HI R10, RZ, 0x4, R10 ;  /* 0x00000004ff0a7819 */ /* 0x000fc4000001160a */
[----:B------:R-:W-:Y:S02]  /*05c0*/  SHF.R.U32.HI R11, RZ, 0x4, R11 ;  /* 0x00000004ff0b7819 */ /* 0x000fe4000001160b */
[----:B------:R-:W-:Y:S02]  /*05d0*/  LOP3.LUT R6, R6, 0x30, RZ, 0xc0, !PT ;  /* 0x0000003006067812 */ /* 0x000fe400078ec0ff */
[----:B------:R-:W-:Y:S02]  /*05e0*/  LOP3.LUT R9, R9, 0x70, RZ, 0xc0, !PT ;  /* 0x0000007009097812 */ /* 0x000fe400078ec0ff */
[----:B------:R-:W-:Y:S02]  /*05f0*/  LOP3.LUT R10, R10, 0xb0, RZ, 0xc0, !PT ;  /* 0x000000b00a0a7812 */ /* 0x000fe400078ec0ff */
[----:B-1----:R-:W-:Y:S01]  /*0600*/  LOP3.LUT R4, R11, 0xf0, RZ, 0xc0, !PT ;  /* 0x000000f00b047812 */ /* 0x002fe200078ec0ff */
[----:B------:R-:W-:Y:S02]  /*0610*/  VIADD R5, R6, UR4 ;  /* 0x0000000406057c36 */ /* 0x000fe40008000000 */
[----:B------:R-:W-:-:S02]  /*0620*/  VIADD R9, R9, UR4 ;  /* 0x0000000409097c36 */ /* 0x000fc40008000000 */
[----:B------:R-:W-:Y:S02]  /*0630*/  VIADD R11, R10, UR4 ;  /* 0x000000040a0b7c36 */ /* 0x000fe40008000000 */
[----:B----4-:R-:W-:Y:S01]  /*0640*/  VIADD R13, R4, UR4 ;  /* 0x00000004040d7c36 */ /* 0x010fe20008000000 */
[----:B------:R-:W-:Y:S01]  /*0650*/  LOP3.LUT R7, R0, 0xff, RZ, 0xc0, !PT ;  /* 0x000000ff00077812 */ /* 0x000fe200078ec0ff */
[C---:B------:R-:W-:Y:S02]  /*0660*/  IMAD R5, R8.reuse, 0x4, R5 ;  /* 0x0000000408057824 */ /* 0x040fe400078e0205 */
[C---:B------:R-:W-:Y:S02]  /*0670*/  IMAD R9, R8.reuse, 0x4, R9 ;  /* 0x0000000408097824 */ /* 0x040fe400078e0209 */
[C---:B------:R-:W-:Y:S02]  /*0680*/  IMAD R12, R8.reuse, 0x4, R11 ;  /* 0x00000004080c7824 */ /* 0x040fe400078e020b */
[----:B-----5:R-:W-:Y:S01]  /*0690*/  IMAD R16, R8, 0x4, R13 ;  /* 0x0000000408107824 */ /* 0x020fe200078e020d */
[----:B------:R-:W-:Y:S01]  /*06a0*/  LEA R29, R7, UR4, 0x2 ;  /* 0x00000004071d7c11 */ /* 0x000fe2000f8e10ff */
[----:B------:R-:W-:Y:S04]  /*06b0*/  LDS.128 R8, [R9+0x1000] ;  /* 0x0010000009087984 */ /* 0x000fe80000000c00 */
[----:B------:R-:W-:Y:S04]  /*06c0*/  LDS.128 R4, [R5] ;  /* 0x0000000005047984 */ /* 0x000fe80000000c00 */
[----:B------:R-:W-:Y:S04]  /*06d0*/  LDS.128 R12, [R12+0x2000] ;  /* 0x002000000c0c7984 */ /* 0x000fe80000000c00 */
[----:B------:R-:W-:Y:S01]  /*06e0*/  LDS.128 R16, [R16+0x3000] ;  /* 0x0030000010107984 */ /* 0x000fe20000000c00 */
[----:B------:R-:W-:Y:S01]  /*06f0*/  BAR.SYNC.DEFER_BLOCKING 0x0 ;  /* 0x0000000000007b1d */ /* 0x000fe20000010000 */
[----:B------:R-:W-:-:S04]  /*0700*/  LOP3.LUT R26, R21, 0xfc, RZ, 0xc0, !PT ;  /* 0x000000fc151a7812 */ /* 0x000fc800078ec0ff */
[C---:B------:R-:W-:Y:S02]  /*0710*/  LEA R20, R26.reuse, UR4, 0x2 ;  /* 0x000000041a147c11 */ /* 0x040fe4000f8e10ff */
[----:B------:R-:W-:-:S04]  /*0720*/  PRMT R3, R26, 0x6540, R3 ;  /* 0x000065401a037816 */ /* 0x000fc80000000003 */
[----:B------:R-:W-:Y:S02]  /*0730*/  SHF.R.S32.HI R26, RZ, 0x1f, R3 ;  /* 0x0000001fff1a7819 */ /* 0x000fe40000011403 */
[----:B------:R-:W-:Y:S02]  /*0740*/  SHF.R.U32.HI R25, RZ, 0x6, R0 ;  /* 0x00000006ff197819 */ /* 0x000fe40000011600 */
[----:B------:R-:W-:Y:S02]  /*0750*/  LEA.HI R26, R26, R3, RZ, 0x6 ;  /* 0x000000031a1a7211 */ /* 0x000fe400078f30ff */
[----:B------:R-:W-:Y:S02]  /*0760*/  SGXT.U32 R25, R25, 0x2 ;  /* 0x000000021919781a */ /* 0x000fe40000000000 */
[----:B------:R-:W-:Y:S02]  /*0770*/  LOP3.LUT R0, R26, 0xffffffc0, RZ, 0xc0, !PT ;  /* 0xffffffc01a007812 */ /* 0x000fe400078ec0ff */
[----:B------:R-:W-:-:S02]  /*0780*/  LOP3.LUT R25, R2, R25, RZ, 0xfc, !PT ;  /* 0x0000001902197212 */ /* 0x000fc400078efcff */
[----:B------:R-:W-:Y:S01]  /*0790*/  SHF.R.S32.HI R26, RZ, 0x6, R26 ;  /* 0x00000006ff1a7819 */ /* 0x000fe2000001141a */
[C---:B------:R-:W-:Y:S01]  /*07a0*/  IMAD.IADD R27, R3.reuse, 0x1, -R0 ;  /* 0x00000001031b7824 */ /* 0x040fe200078e0a00 */
[----:B------:R-:W-:Y:S02]  /*07b0*/  ISETP.GE.AND P0, PT, R3, 0x100, PT ;  /* 0x000001000300780c */ /* 0x000fe40003f06270 */
[C---:B------:R-:W-:Y:S02]  /*07c0*/  LOP3.LUT R3, R25.reuse, 0x4, RZ, 0xfc, !PT ;  /* 0x0000000419037812 */ /* 0x040fe400078efcff */
[C---:B------:R-:W-:Y:S01]  /*07d0*/  LOP3.LUT R2, R25.reuse, 0x8, RZ, 0xfc, !PT ;  /* 0x0000000819027812 */ /* 0x040fe200078efcff */
[----:B------:R-:W-:Y:S01]  /*07e0*/  IMAD R26, R26, 0x430900, R27 ;  /* 0x004309001a1a7824 */ /* 0x000fe200078e021b */
[C---:B------:R-:W-:Y:S02]  /*07f0*/  LOP3.LUT R0, R25.reuse, 0xc, RZ, 0xfc, !PT ;  /* 0x0000000c19007812 */ /* 0x040fe400078efcff */
[----:B------:R-:W-:-:S02]  /*0800*/  ISETP.LT.AND P2, PT, R25, 0x10c24, !P0 ;  /* 0x00010c241900780c */ /* 0x000fc40004741270 */
[C---:B------:R-:W-:Y:S02]  /*0810*/  ISETP.LT.AND P1, PT, R3.reuse, 0x10c24, !P0 ;  /* 0x00010c240300780c */ /* 0x040fe40004721270 */
[----:B------:R-:W-:Y:S01]  /*0820*/  ISETP.LT.AND P3, PT, R2, 0x10c24, !P0 ;  /* 0x00010c240200780c */ /* 0x000fe20004761270 */
[--C-:B------:R-:W-:Y:S01]  /*0830*/  IMAD R3, R3, 0x40, R26.reuse ;  /* 0x0000004003037824 */ /* 0x100fe200078e021a */
[----:B------:R-:W-:Y:S01]  /*0840*/  ISETP.LT.AND P0, PT, R0, 0x10c24, !P0 ;  /* 0x00010c240000780c */ /* 0x000fe20004701270 */
[--C-:B------:R-:W-:Y:S02]  /*0850*/  IMAD R2, R2, 0x40, R26.reuse ;  /* 0x0000004002027824 */ /* 0x100fe400078e021a */
[--C-:B------:R-:W-:Y:S01]  /*0860*/  IMAD R0, R0, 0x40, R26.reuse ;  /* 0x0000004000007824 */ /* 0x100fe200078e021a */
[----:B------:R0:W-:Y:S01]  /*0870*/  STS [R29], R24 ;  /* 0x000000181d007388 */ /* 0x0001e20000000800 */
[----:B------:R-:W-:Y:S06]  /*0880*/  BAR.SYNC.DEFER_BLOCKING 0x0 ;  /* 0x0000000000007b1d */ /* 0x000fec0000010000 */
[----:B------:R-:W1:Y:S01]  /*0890*/  LDS.128 R20, [R20] ;  /* 0x0000000014147984 */ /* 0x000e620000000c00 */
[----:B0-----:R-:W-:Y:S01]  /*08a0*/  IMAD R24, R25, 0x40, R26 ;  /* 0x0000004019187824 */ /* 0x001fe200078e021a */
[CC--:B-1----:R-:W-:Y:S01]  /*08b0*/  FSETP.GEU.AND P6, PT, R11.reuse, -R23.reuse, PT ;  /* 0x800000170b00720b */ /* 0x0c2fe20003fce000 */
[--C-:B------:R-:W-:Y:S01]  /*08c0*/  FADD R11, R11, R23.reuse ;  /* 0x000000170b0b7221 */ /* 0x100fe20000000000 */
[CC--:B------:R-:W-:Y:S01]  /*08d0*/  FSETP.GEU.AND P5, PT, R15.reuse, -R23.reuse, PT ;  /* 0x800000170f00720b */ /* 0x0c0fe20003fae000 */
[--C-:B------:R-:W-:Y:S01]  /*08e0*/  FADD R15, R15, R23.reuse ;  /* 0x000000170f0f7221 */ /* 0x100fe20000000000 */
[-C--:B------:R-:W-:Y:S01]  /*08f0*/  FSETP.GEU.AND P4, PT, R19, -R23.reuse, PT ;  /* 0x800000171300720b */ /* 0x080fe20003f8e000 */
[--C-:B------:R-:W-:Y:S01]  /*0900*/  FADD R26, R7, R23.reuse ;  /* 0x00000017071a7221 */ /* 0x100fe20000000000 */
[----:B------:R-:W-:Y:S01]  /*0910*/  SEL R11, R11, RZ, P6 ;  /* 0x000000ff0b0b7207 */ /* 0x000fe20003000000 */
[----:B------:R-:W-:Y:S01]  /*0920*/  FADD R19, R19, R23 ;  /* 0x0000001713137221 */ /* 0x000fe20000000000 */
[----:B------:R-:W-:Y:S01]  /*0930*/  FSETP.GEU.AND P6, PT, R7, -R23, PT ;  /* 0x800000170700720b */ /* 0x000fe20003fce000 */
[----:B------:R-:W-:Y:S01]  /*0940*/  FADD R23, R10, R22 ;  /* 0x000000160a177221 */ /* 0x000fe20000000000 */
[----:B------:R-:W-:-:S02]  /*0950*/  SEL R7, R15, RZ, P5 ;  /* 0x000000ff0f077207 */ /* 0x000fc40002800000 */
[-C--:B------:R-:W-:Y:S01]  /*0960*/  FSETP.GEU.AND P5, PT, R10, -R22.reuse, PT ;  /* 0x800000160a00720b */ /* 0x080fe20003fae000 */
[--C-:B------:R-:W-:Y:S01]  /*0970*/  FADD R25, R14, R22.reuse ;  /* 0x000000160e197221 */ /* 0x100fe20000000000 */
[----:B------:R-:W-:Y:S02]  /*0980*/  SEL R15, R26, RZ, P6 ;  /* 0x000000ff1a0f7207 */ /* 0x000fe40003000000 */
[-C--:B------:R-:W-:Y:S01]  /*0990*/  FSETP.GEU.AND P6, PT, R14, -R22.reuse, PT ;  /* 0x800000160e00720b */ /* 0x080fe20003fce000 */
[C---:B------:R-:W-:Y:S01]  /*09a0*/  FADD R14, R6.reuse, R22 ;  /* 0x00000016060e7221 */ /* 0x040fe20000000000 */
[----:B------:R-:W-:Y:S01]  /*09b0*/  SEL R10, R23, RZ, P5 ;  /* 0x000000ff170a7207 */ /* 0x000fe20002800000 */
[----:B------:R-:W0:Y:S01]  /*09c0*/  LDC.64 R26, c[0x0][0x220] ;  /* 0x00008800ff1a7b82 */ /* 0x000e220000000a00 */
[----:B------:R-:W-:Y:S02]  /*09d0*/  FSETP.GEU.AND P5, PT, R6, -R22, PT ;  /* 0x800000160600720b */ /* 0x000fe40003fae000 */
[----:B------:R-:W-:-:S02]  /*09e0*/  SEL R6, R25, RZ, P6 ;  /* 0x000000ff19067207 */ /* 0x000fc40003000000 */
[CC--:B------:R-:W-:Y:S01]  /*09f0*/  FSETP.GEU.AND P6, PT, R9.reuse, -R21.reuse, PT ;  /* 0x800000150900720b */ /* 0x0c0fe20003fce000 */
[--C-:B------:R-:W-:Y:S01]  /*0a00*/  FADD R9, R9, R21.reuse ;  /* 0x0000001509097221 */ /* 0x100fe20000000000 */
[----:B------:R-:W-:Y:S02]  /*0a10*/  SEL R14, R14, RZ, P5 ;  /* 0x000000ff0e0e7207 */ /* 0x000fe40002800000 */
[CC--:B------:R-:W-:Y:S01]  /*0a20*/  FSETP.GEU.AND P5, PT, R13.reuse, -R21.reuse, PT ;  /* 0x800000150d00720b */ /* 0x0c0fe20003fae000 */
[--C-:B------:R-:W-:Y:S01]  /*0a30*/  FADD R13, R13, R21.reuse ;  /* 0x000000150d0d7221 */ /* 0x100fe20000000000 */
[----:B------:R-:W-:Y:S01]  /*0a40*/  SEL R9, R9, RZ, P6 ;  /* 0x000000ff09097207 */ /* 0x000fe20003000000 */
[C---:B------:R-:W-:Y:S01]  /*0a50*/  FADD R23, R5.reuse, R21 ;  /* 0x0000001505177221 */ /* 0x040fe20000000000 */
        /* <DEDUP_REMOVED lines=9> */
[----:B------:R-:W-:Y:S01]  /*0af0*/  FSETP.GEU.AND P5, PT, R4, -R20, PT ;  /* 0x800000140400720b */ /* 0x000fe20003fae000 */
[----:B0-----:R-:W-:Y:S01]  /*0b00*/  IMAD.WIDE R24, R24, 0x4, R26 ;  /* 0x0000000418187825 */ /* 0x001fe200078e021a */
[----:B------:R-:W-:-:S02]  /*0b10*/  SEL R4, R12, RZ, P6 ;  /* 0x000000ff0c047207 */ /* 0x000fc40003000000 */
[----:B------:R-:W-:Y:S02]  /*0b20*/  SEL R12, R23, RZ, P5 ;  /* 0x000000ff170c7207 */ /* 0x000fe40002800000 */
[C---:B------:R-:W-:Y:S01]  /*0b30*/  FSETP.GEU.AND P6, PT, R18.reuse, -R22, PT ;  /* 0x800000161200720b */ /* 0x040fe20003fce000 */
[----:B------:R-:W-:Y:S01]  /*0b40*/  FADD R18, R18, R22 ;  /* 0x0000001612127221 */ /* 0x000fe20000000000 */
[--C-:B------:R-:W-:Y:S01]  /*0b50*/  IMAD.WIDE R22, R3, 0x4, R26.reuse ;  /* 0x0000000403167825 */ /* 0x100fe200078e021a */
[----:B------:R0:W-:Y:S01]  /*0b60*/  @P2 STG.E.128 desc[UR6][R24.64], R12 ;  /* 0x0000000c18002986 */ /* 0x0001e2000c101d06 */
[----:B------:R-:W-:Y:S02]  /*0b70*/  FSETP.GEU.AND P5, PT, R16, -R20, PT ;  /* 0x800000141000720b */ /* 0x000fe40003fae000 */
[----:B------:R-:W-:Y:S01]  /*0b80*/  IMAD.WIDE R2, R2, 0x4, R26 ;  /* 0x0000000402027825 */ /* 0x000fe200078e021a */
[----:B------:R-:W-:-:S03]  /*0b90*/  FSETP.GEU.AND P2, PT, R17, -R21, PT ;  /* 0x800000151100720b */ /* 0x000fc60003f4e000 */
[----:B------:R-:W-:Y:S01]  /*0ba0*/  FADD R16, R16, R20 ;  /* 0x0000001410107221 */ /* 0x000fe20000000000 */
[----:B------:R-:W-:Y:S01]  /*0bb0*/  FADD R17, R17, R21 ;  /* 0x0000001511117221 */ /* 0x000fe20000000000 */
[----:B------:R0:W-:Y:S01]  /*0bc0*/  @P1 STG.E.128 desc[UR6][R22.64], R8 ;  /* 0x0000000816001986 */ /* 0x0001e2000c101d06 */
[----:B------:R-:W-:-:S03]  /*0bd0*/  IMAD.WIDE R26, R0, 0x4, R26 ;  /* 0x00000004001a7825 */ /* 0x000fc600078e021a */
[----:B------:R0:W-:Y:S01]  /*0be0*/  @P3 STG.E.128 desc[UR6][R2.64], R4 ;  /* 0x0000000402003986 */ /* 0x0001e2000c101d06 */
[----:B------:R-:W-:Y:S02]  /*0bf0*/  SEL R16, R16, RZ, P5 ;  /* 0x000000ff10107207 */ /* 0x000fe40002800000 */
[----:B------:R-:W-:Y:S02]  /*0c00*/  SEL R17, R17, RZ, P2 ;  /* 0x000000ff11117207 */ /* 0x000fe40001000000 */
[----:B------:R-:W-:Y:S02]  /*0c10*/  SEL R18, R18, RZ, P6 ;  /* 0x000000ff12127207 */ /* 0x000fe40003000000 */
[----:B------:R-:W-:Y:S01]  /*0c20*/  SEL R19, R19, RZ, P4 ;  /* 0x000000ff13137207 */ /* 0x000fe20002000000 */
[----:B0-----:R-:W-:Y:S06]  /*0c30*/  @!P0 EXIT ;  /* 0x000000000000894d */ /* 0x001fec0003800000 */
[----:B------:R-:W-:Y:S01]  /*0c40*/  STG.E.128 desc[UR6][R26.64], R16 ;  /* 0x000000101a007986 */ /* 0x000fe2000c101d06 */
[----:B------:R-:W-:Y:S05]  /*0c50*/  EXIT ;  /* 0x000000000000794d */ /* 0x000fea0003800000 */
.L_x_0:
[----:B------:R-:W-:-:S00]  /*0c60*/  BRA `(.L_x_0) ;  /* 0xfffffffc00fc7947 */ /* 0x000fc0000383ffff */
[----:B------:R-:W-:-:S00]  /*0c70*/  NOP ;  /* 0x0000000000007918 */ /* 0x000fc00000000000 */
        /* <DEDUP_REMOVED lines=8> */
.L_x_1:


//--------------------- .nv.shared.triton_poi_fused_convolution_relu_8 --------------------------
	.section	.nv.shared.triton_poi_fused_convolution_relu_8,"aw",@nobits
	.sectionflags	@""
	.align	16
	.zero		1024


//--------------------- .nv.constant0.triton_poi_fused_convolution_relu_8 --------------------------
	.section	.nv.constant0.triton_poi_fused_convolution_relu_8,"a",@progbits
	.sectionflags	@""
	.align	4
.nv.constant0.triton_poi_fused_convolution_relu_8:
	.zero		560
